	.headerflags	@"EF_CUDA_TEXMODE_UNIFIED EF_CUDA_64BIT_ADDRESS EF_CUDA_ACCELERATORS EF_CUDA_SM90 EF_CUDA_VIRTUAL_SM(EF_CUDA_SM90)"
	.elftype	@"ET_EXEC"


//--------------------- .nv.info                  --------------------------
	.section	.nv.info,"",@"SHT_CUDA_INFO"
	.align	4


	//----- nvinfo : EIATTR_REGCOUNT
	.align		4
        /*0000*/ 	.byte	0x04, 0x2f
        /*0002*/ 	.short	(.L_1 - .L_0)
	.align		4
.L_0:
        /*0004*/ 	.word	index@(triton_poi_fused_convolution_leaky_relu_33)
        /*0008*/ 	.word	0x00000014


	//----- nvinfo : EIATTR_MIN_STACK_SIZE
	.align		4
.L_1:
        /*000c*/ 	.byte	0x04, 0x12
        /*000e*/ 	.short	(.L_3 - .L_2)
	.align		4
.L_2:
        /*0010*/ 	.word	index@(triton_poi_fused_convolution_leaky_relu_33)
        /*0014*/ 	.word	0x00000000


	//----- nvinfo : EIATTR_FRAME_SIZE
	.align		4
.L_3:
        /*0018*/ 	.byte	0x04, 0x11
        /*001a*/ 	.short	(.L_5 - .L_4)
	.align		4
.L_4:
        /*001c*/ 	.word	index@(triton_poi_fused_convolution_leaky_relu_33)
        /*0020*/ 	.word	0x00000000


	//----- nvinfo : EIATTR_MIN_STACK_SIZE
	.align		4
.L_5:
        /*0024*/ 	.byte	0x04, 0x12
        /*0026*/ 	.short	(.L_7 - .L_6)
	.align		4
.L_6:
        /*0028*/ 	.word	index@(triton_poi_fused_convolution_leaky_relu_33)
        /*002c*/ 	.word	0x00000000
.L_7:


//--------------------- .nv.info.triton_poi_fused_convolution_leaky_relu_33 --------------------------
	.section	.nv.info.triton_poi_fused_convolution_leaky_relu_33,"",@"SHT_CUDA_INFO"
	.sectionflags	@""
	.align	4


	//----- nvinfo : EIATTR_CUDA_API_VERSION
	.align		4
        /*0000*/ 	.byte	0x04, 0x37
        /*0002*/ 	.short	(.L_9 - .L_8)
.L_8:
        /*0004*/ 	.word	0x0000007c


	//----- nvinfo : EIATTR_KPARAM_INFO
	.align		4
.L_9:
        /*0008*/ 	.byte	0x04, 0x17
        /*000a*/ 	.short	(.L_11 - .L_10)
.L_10:
        /*000c*/ 	.word	0x00000000
        /*0010*/ 	.short	0x0005
        /*0012*/ 	.short	0x0028
        /*0014*/ 	.byte	0x00, 0xf0, 0x11, 0x00


	//----- nvinfo : EIATTR_KPARAM_INFO
	.align		4
.L_11:
        /*0018*/ 	.byte	0x04, 0x17
        /*001a*/ 	.short	(.L_13 - .L_12)
.L_12:
        /*001c*/ 	.word	0x00000000
        /*0020*/ 	.short	0x0004
        /*0022*/ 	.short	0x0020
        /*0024*/ 	.byte	0x00, 0xf4, 0x21, 0x00


	//----- nvinfo : EIATTR_KPARAM_INFO
	.align		4
.L_13:
        /*0028*/ 	.byte	0x04, 0x17
        /*002a*/ 	.short	(.L_15 - .L_14)
.L_14:
        /*002c*/ 	.word	0x00000000
        /*0030*/ 	.short	0x0003
        /*0032*/ 	.short	0x0018
        /*0034*/ 	.byte	0x00, 0xf4, 0x21, 0x00


	//----- nvinfo : EIATTR_KPARAM_INFO
	.align		4
.L_15:
        /*0038*/ 	.byte	0x04, 0x17
        /*003a*/ 	.short	(.L_17 - .L_16)
.L_16:
        /*003c*/ 	.word	0x00000000
        /*0040*/ 	.short	0x0002
        /*0042*/ 	.short	0x0010
        /*0044*/ 	.byte	0x00, 0xf4, 0x21, 0x00


	//----- nvinfo : EIATTR_KPARAM_INFO
	.align		4
.L_17:
        /*0048*/ 	.byte	0x04, 0x17
        /*004a*/ 	.short	(.L_19 - .L_18)
.L_18:
        /*004c*/ 	.word	0x00000000
        /*0050*/ 	.short	0x0001
        /*0052*/ 	.short	0x0008
        /*0054*/ 	.byte	0x00, 0xf4, 0x21, 0x00


	//----- nvinfo : EIATTR_KPARAM_INFO
	.align		4
.L_19:
        /*0058*/ 	.byte	0x04, 0x17
        /*005a*/ 	.short	(.L_21 - .L_20)
.L_20:
        /*005c*/ 	.word	0x00000000
        /*0060*/ 	.short	0x0000
        /*0062*/ 	.short	0x0000
        /*0064*/ 	.byte	0x00, 0xf4, 0x21, 0x00


	//----- nvinfo : EIATTR_SPARSE_MMA_MASK
	.align		4
.L_21:
        /*0068*/ 	.byte	0x03, 0x50
        /*006a*/ 	.short	0x0000


	//----- nvinfo : EIATTR_MAXREG_COUNT
	.align		4
        /*006c*/ 	.byte	0x03, 0x1b
        /*006e*/ 	.short	0x00ff


	//----- nvinfo : EIATTR_EXIT_INSTR_OFFSETS
	.align		4
        /*0070*/ 	.byte	0x04, 0x1c
        /*0072*/ 	.short	(.L_23 - .L_22)


	//   ....[0]....
.L_22:
        /*0074*/ 	.word	0x000002b0


	//   ....[1]....
        /*0078*/ 	.word	0x000002d0


	//----- nvinfo : EIATTR_REQNTID
	.align		4
.L_23:
        /*007c*/ 	.byte	0x04, 0x10
        /*007e*/ 	.short	(.L_25 - .L_24)
.L_24:
        /*0080*/ 	.word	0x00000080
        /*0084*/ 	.word	0x00000001
        /*0088*/ 	.word	0x00000001


	//----- nvinfo : EIATTR_CBANK_PARAM_SIZE
	.align		4
.L_25:
        /*008c*/ 	.byte	0x03, 0x19
        /*008e*/ 	.short	0x002c


	//----- nvinfo : EIATTR_PARAM_CBANK
	.align		4
        /*0090*/ 	.byte	0x04, 0x0a
        /*0092*/ 	.short	(.L_27 - .L_26)
	.align		4
.L_26:
        /*0094*/ 	.word	index@(.nv.constant0.triton_poi_fused_convolution_leaky_relu_33)
        /*0098*/ 	.short	0x0210
        /*009a*/ 	.short	0x002c


	//----- nvinfo : EIATTR_SW_WAR
	.align		4
.L_27:
        /*009c*/ 	.byte	0x04, 0x36
        /*009e*/ 	.short	(.L_29 - .L_28)
.L_28:
        /*00a0*/ 	.word	0x00000008
.L_29:


//--------------------- .nv.callgraph             --------------------------
	.section	.nv.callgraph,"",@"SHT_CUDA_CALLGRAPH"
	.align	4
	.sectionentsize	8
	.align		4
        /*0000*/ 	.word	0x00000000
	.align		4
        /*0004*/ 	.word	0xffffffff
	.align		4
        /*0008*/ 	.word	0x00000000
	.align		4
        /*000c*/ 	.word	0xfffffffe
	.align		4
        /*0010*/ 	.word	0x00000000
	.align		4
        /*0014*/ 	.word	0xfffffffd
	.align		4
        /*0018*/ 	.word	0x00000000
	.align		4
        /*001c*/ 	.word	0xfffffffc


//--------------------- .text.triton_poi_fused_convolution_leaky_relu_33 --------------------------
	.section	.text.triton_poi_fused_convolution_leaky_relu_33,"ax",@progbits
	.align	128
        .global         triton_poi_fused_convolution_leaky_relu_33
        .type           triton_poi_fused_convolution_leaky_relu_33,@function
        .size           triton_poi_fused_convolution_leaky_relu_33,(.L_x_1 - triton_poi_fused_convolution_leaky_relu_33)
        .other          triton_poi_fused_convolution_leaky_relu_33,@"STO_CUDA_ENTRY STV_DEFAULT"
triton_poi_fused_convolution_leaky_relu_33:
.text.triton_poi_fused_convolution_leaky_relu_33:
[----:B------:R-:W0:Y:S02]  /*0000*/  LDC R1, c[0x0][0x28] ;  /* 0x00000a00ff017b82 */ /* 0x000e240000000800 */
[----:B------:R-:W1:Y:S01]  /*0010*/  S2R R0, SR_TID.X ;  /* 0x0000000000007919 */ /* 0x000e620000002100 */
[----:B------:R-:W2:Y:S01]  /*0020*/  LDC.64 R4, c[0x0][0x220] ;  /* 0x00008800ff047b82 */ /* 0x000ea20000000a00 */
[----:B------:R-:W-:Y:S01]  /*0030*/  IMAD.MOV.U32 R13, RZ, RZ, RZ ;  /* 0x000000ffff0d7224 */ /* 0x000fe200078e00ff */
[----:B------:R-:W-:Y:S01]  /*0040*/  ULDC.64 UR4, c[0x0][0x208] ;  /* 0x0000820000047ab9 */ /* 0x000fe20000000a00 */
[----:B------:R-:W3:Y:S05]  /*0050*/  S2R R11, SR_CTAID.X ;  /* 0x00000000000b7919 */ /* 0x000eea0000002500 */
[----:B------:R-:W4:Y:S08]  /*0060*/  LDC.64 R2, c[0x0][0x210] ;  /* 0x00008400ff027b82 */ /* 0x000f300000000a00 */
[----:B------:R-:W5:Y:S01]  /*0070*/  LDC.64 R6, c[0x0][0x218] ;  /* 0x00008600ff067b82 */ /* 0x000f620000000a00 */
[----:B------:R-:W-:Y:S01]  /*0080*/  IMAD.MOV.U32 R10, RZ, RZ, RZ ;  /* 0x000000ffff0a7224 */ /* 0x000fe200078e00ff */
[----:B------:R-:W-:Y:S01]  /*0090*/  ULDC.64 UR6, c[0x0][0x228] ;  /* 0x00008a0000067ab9 */ /* 0x000fe20000000a00 */
[----:B-1----:R-:W-:-:S05]  /*00a0*/  LOP3.LUT R0, R0, 0x7f, RZ, 0xc0, !PT ;  /* 0x0000007f00007812 */ /* 0x002fca00078ec0ff */
[----:B---3--:R-:W-:-:S04]  /*00b0*/  IMAD R11, R11, 0x80, R0 ;  /* 0x000000800b0b7824 */ /* 0x008fc800078e0200 */
[C---:B------:R-:W-:Y:S01]  /*00c0*/  IMAD.HI R0, R11.reuse, 0x55555556, RZ ;  /* 0x555555560b007827 */ /* 0x040fe200078e02ff */
[----:B------:R-:W-:-:S03]  /*00d0*/  ISETP.GE.AND P0, PT, R11, 0x1800, PT ;  /* 0x000018000b00780c */ /* 0x000fc60003f06270 */
[----:B----4-:R-:W-:Y:S01]  /*00e0*/  IMAD.WIDE R2, R11, 0x4, R2 ;  /* 0x000000040b027825 */ /* 0x010fe200078e0202 */
[----:B------:R-:W-:-:S04]  /*00f0*/  LEA.HI R0, R0, R0, RZ, 0x1 ;  /* 0x0000000000007211 */ /* 0x000fc800078f08ff */
[----:B------:R-:W-:-:S04]  /*0100*/  SHF.R.S32.HI R9, RZ, 0x1f, R0 ;  /* 0x0000001fff097819 */ /* 0x000fc80000011400 */
[----:B------:R-:W-:-:S04]  /*0110*/  LEA.HI R9, R9, R0, RZ, 0x9 ;  /* 0x0000000009097211 */ /* 0x000fc800078f48ff */
[----:B------:R-:W-:-:S05]  /*0120*/  LOP3.LUT R9, R9, 0xfffffe00, RZ, 0xc0, !PT ;  /* 0xfffffe0009097812 */ /* 0x000fca00078ec0ff */
[----:B------:R-:W-:Y:S02]  /*0130*/  IMAD.IADD R9, R0, 0x1, -R9 ;  /* 0x0000000100097824 */ /* 0x000fe400078e0a09 */
[----:B------:R-:W-:Y:S02]  /*0140*/  IMAD.MOV.U32 R0, RZ, RZ, RZ ;  /* 0x000000ffff007224 */ /* 0x000fe400078e00ff */
[----:B--2---:R-:W-:-:S04]  /*0150*/  IMAD.WIDE R4, R9, 0x4, R4 ;  /* 0x0000000409047825 */ /* 0x004fc800078e0204 */
[----:B------:R-:W2:Y:S04]  /*0160*/  @!P0 LDG.E R0, desc[UR4][R2.64] ;  /* 0x0000000402008981 */ /* 0x000ea8000c1e1900 */
[----:B------:R1:W2:Y:S01]  /*0170*/  @!P0 LDG.E.EL R13, desc[UR4][R4.64] ;  /* 0x00000004040d8981 */ /* 0x0002a2000c2e1900 */
[----:B-----5:R-:W-:-:S05]  /*0180*/  IMAD.WIDE R6, R11, 0x4, R6 ;  /* 0x000000040b067825 */ /* 0x020fca00078e0206 */
[----:B------:R-:W3:Y:S01]  /*0190*/  @!P0 LDG.E R10, desc[UR4][R6.64] ;  /* 0x00000004060a8981 */ /* 0x000ee2000c1e1900 */
[----:B------:R-:W-:Y:S02]  /*01a0*/  SHF.R.S32.HI R12, RZ, 0x1f, R11 ;  /* 0x0000001fff0c7819 */ /* 0x000fe4000001140b */
[----:B------:R-:W-:-:S04]  /*01b0*/  IADD3 R8, P2, R11, UR6, RZ ;  /* 0x000000060b087c10 */ /* 0x000fc8000ff5e0ff */
[----:B------:R-:W-:Y:S01]  /*01c0*/  IADD3.X R9, R12, UR7, RZ, P2, !PT ;  /* 0x000000070c097c10 */ /* 0x000fe200097fe4ff */
[----:B------:R-:W-:Y:S02]  /*01d0*/  ULDC.64 UR6, c[0x0][0x230] ;  /* 0x00008c0000067ab9 */ /* 0x000fe40000000a00 */
[----:B-1----:R-:W-:-:S04]  /*01e0*/  IADD3 R4, P2, R11, UR6, RZ ;  /* 0x000000060b047c10 */ /* 0x002fc8000ff5e0ff */
[----:B------:R-:W-:Y:S02]  /*01f0*/  IADD3.X R5, R12, UR7, RZ, P2, !PT ;  /* 0x000000070c057c10 */ /* 0x000fe400097fe4ff */
[----:B--2---:R-:W-:Y:S01]  /*0200*/  FSETP.GT.AND P1, PT, R0, -R13, PT ;  /* 0x8000000d0000720b */ /* 0x004fe20003f24000 */
[----:B------:R-:W-:-:S03]  /*0210*/  FADD R15, R13, R0 ;  /* 0x000000000d0f7221 */ /* 0x000fc60000000000 */
[----:B------:R-:W-:Y:S02]  /*0220*/  SEL R11, RZ, 0x1, !P1 ;  /* 0x00000001ff0b7807 */ /* 0x000fe40004800000 */
[----:B---3--:R-:W-:Y:S01]  /*0230*/  FSETP.GT.AND P3, PT, R13, -R10, PT ;  /* 0x8000000a0d00720b */ /* 0x008fe20003f64000 */
[----:B------:R-:W-:Y:S02]  /*0240*/  FADD R13, R10, R13 ;  /* 0x0000000d0a0d7221 */ /* 0x000fe40000000000 */
[----:B------:R1:W-:Y:S01]  /*0250*/  @!P0 STG.E.U8 desc[UR4][R8.64], R11 ;  /* 0x0000000b08008986 */ /* 0x0003e2000c101104 */
[----:B------:R-:W-:-:S03]  /*0260*/  SEL R17, RZ, 0x1, !P3 ;  /* 0x00000001ff117807 */ /* 0x000fc60005800000 */
[----:B------:R-:W-:-:S05]  /*0270*/  @!P1 FMUL R15, R15, 0.10000000149011611938 ;  /* 0x3dcccccd0f0f9820 */ /* 0x000fca0000400000 */
[----:B------:R1:W-:Y:S01]  /*0280*/  @!P0 STG.E desc[UR4][R2.64], R15 ;  /* 0x0000000f02008986 */ /* 0x0003e2000c101904 */
[----:B------:R-:W-:-:S03]  /*0290*/  @!P3 FMUL R13, R13, 0.10000000149011611938 ;  /* 0x3dcccccd0d0db820 */ /* 0x000fc60000400000 */
[----:B------:R1:W-:Y:S01]  /*02a0*/  @!P0 STG.E.U8 desc[UR4][R4.64], R17 ;  /* 0x0000001104008986 */ /* 0x0003e2000c101104 */
[----:B------:R-:W-:Y:S05]  /*02b0*/  @P0 EXIT ;  /* 0x000000000000094d */ /* 0x000fea0003800000 */
[----:B------:R-:W-:Y:S01]  /*02c0*/  STG.E desc[UR4][R6.64], R13 ;  /* 0x0000000d06007986 */ /* 0x000fe2000c101904 */
[----:B------:R-:W-:Y:S05]  /*02d0*/  EXIT ;  /* 0x000000000000794d */ /* 0x000fea0003800000 */
.L_x_0:
[----:B------:R-:W-:-:S00]  /*02e0*/  BRA `(.L_x_0) ;  /* 0xfffffffc00fc7947 */ /* 0x000fc0000383ffff */
[----:B------:R-:W-:-:S00]  /*02f0*/  NOP ;  /* 0x0000000000007918 */ /* 0x000fc00000000000 */
        /* <DEDUP_REMOVED lines=8> */
.L_x_1:


//--------------------- .nv.constant0.triton_poi_fused_convolution_leaky_relu_33 --------------------------
	.section	.nv.constant0.triton_poi_fused_convolution_leaky_relu_33,"a",@progbits
	.sectionflags	@""
	.align	4
.nv.constant0.triton_poi_fused_convolution_leaky_relu_33:
	.zero		572
